//
// Generated by NVIDIA NVVM Compiler
//
// Compiler Build ID: CL-36424714
// Cuda compilation tools, release 13.0, V13.0.88
// Based on NVVM 20.0.0
//

.version 9.0
.target sm_100
.address_size 64

	// .globl	_Z9addKernelPfS_S_i

.visible .entry _Z9addKernelPfS_S_i(
	.param .u64 .ptr .align 1 _Z9addKernelPfS_S_i_param_0,
	.param .u64 .ptr .align 1 _Z9addKernelPfS_S_i_param_1,
	.param .u64 .ptr .align 1 _Z9addKernelPfS_S_i_param_2,
	.param .u32 _Z9addKernelPfS_S_i_param_3
)
{
	.reg .pred 	%p<2>;
	.reg .b32 	%r<6>;
	.reg .b32 	%f<4>;
	.reg .b64 	%rd<11>;

	ld.param.u64 	%rd1, [_Z9addKernelPfS_S_i_param_0];
	ld.param.u64 	%rd2, [_Z9addKernelPfS_S_i_param_1];
	ld.param.u64 	%rd3, [_Z9addKernelPfS_S_i_param_2];
	ld.param.u32 	%r2, [_Z9addKernelPfS_S_i_param_3];
	mov.u32 	%r3, %ctaid.x;
	mov.u32 	%r4, %ntid.x;
	mov.u32 	%r5, %tid.x;
	mad.lo.s32 	%r1, %r3, %r4, %r5;
	setp.ge.s32 	%p1, %r1, %r2;
	@%p1 bra 	$L__BB0_2;
	cvta.to.global.u64 	%rd4, %rd2;
	cvta.to.global.u64 	%rd5, %rd3;
	cvta.to.global.u64 	%rd6, %rd1;
	mul.wide.s32 	%rd7, %r1, 4;
	add.s64 	%rd8, %rd4, %rd7;
	ld.global.f32 	%f1, [%rd8];
	add.s64 	%rd9, %rd5, %rd7;
	ld.global.f32 	%f2, [%rd9];
	add.f32 	%f3, %f1, %f2;
	add.s64 	%rd10, %rd6, %rd7;
	st.global.f32 	[%rd10], %f3;
$L__BB0_2:
	ret;

}


// ===== COMPILED SASS (sm_100) =====

	.target	sm_100

	.elftype	@"ET_EXEC"


//--------------------- .note.nv.tkinfo           --------------------------
	.section	.note.nv.tkinfo,"",@"SHT_NOTE"
	.sectionflags	@"SHF_NOTE_NV_TKINFO"
	.tkinfo
        /*0018*/ 	.word	0x00000002
        /*0030*/ 	.string	""
        /*0030*/ 	.string	"ptxas"
        /*0030*/ 	.string	"Cuda compilation tools, release 13.0, V13.0.88"
        /*0030*/ 	.string	"Build cuda_13.0.r13.0/compiler.36424714_0"
        /*0030*/ 	.string	"-arch sm_100 -m 64 "



//--------------------- .note.nv.cuinfo           --------------------------
	.section	.note.nv.cuinfo,"",@"SHT_NOTE"
	.sectionflags	@"SHF_NOTE_NV_CUINFO"
        /*0018*/ 	.short	0x0002
        /*001a*/ 	.short	0x0064
        /*001c*/ 	.short	0x0082
	.zero		2


//--------------------- .nv.info                  --------------------------
	.section	.nv.info,"",@"SHT_CUDA_INFO"
	.align	4


	//----- nvinfo : EIATTR_REGCOUNT
	.align		4
        /*0000*/ 	.byte	0x04, 0x2f
        /*0002*/ 	.short	(.L_1 - .L_0)
	.align		4
.L_0:
        /*0004*/ 	.word	index@(_Z9addKernelPfS_S_i)
        /*0008*/ 	.word	0x0000000c


	//----- nvinfo : EIATTR_FRAME_SIZE
	.align		4
.L_1:
        /*000c*/ 	.byte	0x04, 0x11
        /*000e*/ 	.short	(.L_3 - .L_2)
	.align		4
.L_2:
        /*0010*/ 	.word	index@(_Z9addKernelPfS_S_i)
        /*0014*/ 	.word	0x00000000


	//----- nvinfo : EIATTR_MIN_STACK_SIZE
	.align		4
.L_3:
        /*0018*/ 	.byte	0x04, 0x12
        /*001a*/ 	.short	(.L_5 - .L_4)
	.align		4
.L_4:
        /*001c*/ 	.word	index@(_Z9addKernelPfS_S_i)
        /*0020*/ 	.word	0x00000000
.L_5:


//--------------------- .nv.compat                --------------------------
	.section	.nv.compat,"",@"SHT_CUDA_COMPAT_INFO"
	.align	4
        /*0000*/ 	.byte	0x02, 0x09, 0x00, 0x00, 0x02, 0x02, 0x01, 0x00, 0x02, 0x05, 0x05, 0x00, 0x03, 0x07, 0x01, 0x01
        /*0010*/ 	.byte	0x02, 0x03, 0x00, 0x00, 0x02, 0x06, 0x01, 0x00, 0x04, 0x0b, 0x08, 0x00, 0x09, 0x00, 0x00, 0x00
        /*0020*/ 	.byte	0x00, 0x00, 0x00, 0x00


//--------------------- .nv.info._Z9addKernelPfS_S_i --------------------------
	.section	.nv.info._Z9addKernelPfS_S_i,"",@"SHT_CUDA_INFO"
	.sectionflags	@""
	.align	4


	//----- nvinfo : EIATTR_CUDA_API_VERSION
	.align		4
        /*0000*/ 	.byte	0x04, 0x37
        /*0002*/ 	.short	(.L_7 - .L_6)
.L_6:
        /*0004*/ 	.word	0x00000082


	//----- nvinfo : EIATTR_KPARAM_INFO
	.align		4
.L_7:
        /*0008*/ 	.byte	0x04, 0x17
        /*000a*/ 	.short	(.L_9 - .L_8)
.L_8:
        /*000c*/ 	.word	0x00000000
        /*0010*/ 	.short	0x0003
        /*0012*/ 	.short	0x0018
        /*0014*/ 	.byte	0x00, 0xf0, 0x11, 0x00


	//----- nvinfo : EIATTR_KPARAM_INFO
	.align		4
.L_9:
        /*0018*/ 	.byte	0x04, 0x17
        /*001a*/ 	.short	(.L_11 - .L_10)
.L_10:
        /*001c*/ 	.word	0x00000000
        /*0020*/ 	.short	0x0002
        /*0022*/ 	.short	0x0010
        /*0024*/ 	.byte	0x00, 0xf5, 0x21, 0x00


	//----- nvinfo : EIATTR_KPARAM_INFO
	.align		4
.L_11:
        /*0028*/ 	.byte	0x04, 0x17
        /*002a*/ 	.short	(.L_13 - .L_12)
.L_12:
        /*002c*/ 	.word	0x00000000
        /*0030*/ 	.short	0x0001
        /*0032*/ 	.short	0x0008
        /*0034*/ 	.byte	0x00, 0xf5, 0x21, 0x00


	//----- nvinfo : EIATTR_KPARAM_INFO
	.align		4
.L_13:
        /*0038*/ 	.byte	0x04, 0x17
        /*003a*/ 	.short	(.L_15 - .L_14)
.L_14:
        /*003c*/ 	.word	0x00000000
        /*0040*/ 	.short	0x0000
        /*0042*/ 	.short	0x0000
        /*0044*/ 	.byte	0x00, 0xf5, 0x21, 0x00


	//----- nvinfo : EIATTR_SPARSE_MMA_MASK
	.align		4
.L_15:
        /*0048*/ 	.byte	0x03, 0x50
        /*004a*/ 	.short	0x0000


	//----- nvinfo : EIATTR_MAXREG_COUNT
	.align		4
        /*004c*/ 	.byte	0x03, 0x1b
        /*004e*/ 	.short	0x00ff


	//----- nvinfo : EIATTR_MERCURY_ISA_VERSION
	.align		4
        /*0050*/ 	.byte	0x03, 0x5f
        /*0052*/ 	.short	0x0101


	//----- nvinfo : EIATTR_VRC_CTA_INIT_COUNT
	.align		4
        /*0054*/ 	.byte	0x02, 0x4a
	.zero		1
	.zero		1


	//----- nvinfo : EIATTR_EXIT_INSTR_OFFSETS
	.align		4
        /*0058*/ 	.byte	0x04, 0x1c
        /*005a*/ 	.short	(.L_17 - .L_16)


	//   ....[0]....
.L_16:
        /*005c*/ 	.word	0x00000070


	//   ....[1]....
        /*0060*/ 	.word	0x00000130


	//----- nvinfo : EIATTR_CBANK_PARAM_SIZE
	.align		4
.L_17:
        /*0064*/ 	.byte	0x03, 0x19
        /*0066*/ 	.short	0x001c


	//----- nvinfo : EIATTR_PARAM_CBANK
	.align		4
        /*0068*/ 	.byte	0x04, 0x0a
        /*006a*/ 	.short	(.L_19 - .L_18)
	.align		4
.L_18:
        /*006c*/ 	.word	index@(.nv.constant0._Z9addKernelPfS_S_i)
        /*0070*/ 	.short	0x0380
        /*0072*/ 	.short	0x001c


	//----- nvinfo : EIATTR_SW_WAR
	.align		4
.L_19:
        /*0074*/ 	.byte	0x04, 0x36
        /*0076*/ 	.short	(.L_21 - .L_20)
.L_20:
        /*0078*/ 	.word	0x00000008
.L_21:


//--------------------- .nv.callgraph             --------------------------
	.section	.nv.callgraph,"",@"SHT_CUDA_CALLGRAPH"
	.align	4
	.sectionentsize	8
	.align		4
        /*0000*/ 	.word	0x00000000
	.align		4
        /*0004*/ 	.word	0xffffffff
	.align		4
        /*0008*/ 	.word	0x00000000
	.align		4
        /*000c*/ 	.word	0xfffffffe
	.align		4
        /*0010*/ 	.word	0x00000000
	.align		4
        /*0014*/ 	.word	0xfffffffd
	.align		4
        /*0018*/ 	.word	0x00000000
	.align		4
        /*001c*/ 	.word	0xfffffffc


//--------------------- .text._Z9addKernelPfS_S_i --------------------------
	.section	.text._Z9addKernelPfS_S_i,"ax",@progbits
	.align	128
        .global         _Z9addKernelPfS_S_i
        .type           _Z9addKernelPfS_S_i,@function
        .size           _Z9addKernelPfS_S_i,(.L_x_1 - _Z9addKernelPfS_S_i)
        .other          _Z9addKernelPfS_S_i,@"STO_CUDA_ENTRY STV_DEFAULT"
_Z9addKernelPfS_S_i:
.text._Z9addKernelPfS_S_i:
[----:B------:R-:W-:Y:S01]  /*0000*/  LDC R1, c[0x0][0x37c] ;  /* 0x0000df00ff017b82 */ /* 0x000fe20000000800 */
[----:B------:R-:W0:Y:S07]  /*0010*/  S2R R0, SR_TID.X ;  /* 0x0000000000007919 */ /* 0x000e2e0000002100 */
[----:B------:R-:W0:Y:S01]  /*0020*/  S2UR UR4, SR_CTAID.X ;  /* 0x00000000000479c3 */ /* 0x000e220000002500 */
[----:B------:R-:W1:Y:S07]  /*0030*/  LDCU UR5, c[0x0][0x398] ;  /* 0x00007300ff0577ac */ /* 0x000e6e0008000800 */
[----:B------:R-:W0:Y:S02]  /*0040*/  LDC R9, c[0x0][0x360] ;  /* 0x0000d800ff097b82 */ /* 0x000e240000000800 */
[----:B0-----:R-:W-:-:S05]  /*0050*/  IMAD R9, R9, UR4, R0 ;  /* 0x0000000409097c24 */ /* 0x001fca000f8e0200 */
[----:B-1----:R-:W-:-:S13]  /*0060*/  ISETP.GE.AND P0, PT, R9, UR5, PT ;  /* 0x0000000509007c0c */ /* 0x002fda000bf06270 */
[----:B------:R-:W-:Y:S05]  /*0070*/  @P0 EXIT ;  /* 0x000000000000094d */ /* 0x000fea0003800000 */
[----:B------:R-:W0:Y:S01]  /*0080*/  LDC.64 R2, c[0x0][0x388] ;  /* 0x0000e200ff027b82 */ /* 0x000e220000000a00 */
[----:B------:R-:W1:Y:S07]  /*0090*/  LDCU.64 UR4, c[0x0][0x358] ;  /* 0x00006b00ff0477ac */ /* 0x000e6e0008000a00 */
[----:B------:R-:W2:Y:S08]  /*00a0*/  LDC.64 R4, c[0x0][0x390] ;  /* 0x0000e400ff047b82 */ /* 0x000eb00000000a00 */
[----:B------:R-:W3:Y:S01]  /*00b0*/  LDC.64 R6, c[0x0][0x380] ;  /* 0x0000e000ff067b82 */ /* 0x000ee20000000a00 */
[----:B0-----:R-:W-:-:S06]  /*00c0*/  IMAD.WIDE R2, R9, 0x4, R2 ;  /* 0x0000000409027825 */ /* 0x001fcc00078e0202 */
[----:B-1----:R-:W4:Y:S01]  /*00d0*/  LDG.E R2, desc[UR4][R2.64] ;  /* 0x0000000402027981 */ /* 0x002f22000c1e1900 */
[----:B--2---:R-:W-:-:S06]  /*00e0*/  IMAD.WIDE R4, R9, 0x4, R4 ;  /* 0x0000000409047825 */ /* 0x004fcc00078e0204 */
[----:B------:R-:W4:Y:S01]  /*00f0*/  LDG.E R5, desc[UR4][R4.64] ;  /* 0x0000000404057981 */ /* 0x000f22000c1e1900 */
[----:B---3--:R-:W-:-:S04]  /*0100*/  IMAD.WIDE R6, R9, 0x4, R6 ;  /* 0x0000000409067825 */ /* 0x008fc800078e0206 */
[----:B----4-:R-:W-:-:S05]  /*0110*/  FADD R9, R2, R5 ;  /* 0x0000000502097221 */ /* 0x010fca0000000000 */
[----:B------:R-:W-:Y:S01]  /*0120*/  STG.E desc[UR4][R6.64], R9 ;  /* 0x0000000906007986 */ /* 0x000fe2000c101904 */
[----:B------:R-:W-:Y:S05]  /*0130*/  EXIT ;  /* 0x000000000000794d */ /* 0x000fea0003800000 */
.L_x_0:
[----:B------:R-:W-:-:S00]  /*0140*/  BRA `(.L_x_0) ;  /* 0xfffffffc00fc7947 */ /* 0x000fc0000383ffff */
[----:B------:R-:W-:-:S00]  /*0150*/  NOP ;  /* 0x0000000000007918 */ /* 0x000fc00000000000 */
        /* <DEDUP_REMOVED lines=10> */
.L_x_1:


//--------------------- .nv.shared.reserved.0     --------------------------
	.section	.nv.shared.reserved.0,"aw",@nobits
	.weak		__nv_reservedSMEM_offset_0_alias
	.size		__nv_reservedSMEM_offset_0_alias, 0, 64
	.other		__nv_reservedSMEM_offset_0_alias,@"STO_CUDA_RESERVED_SHARED STV_DEFAULT"
__nv_reservedSMEM_offset_0_alias:
	.zero		0
	.zero		64


//--------------------- .nv.constant0._Z9addKernelPfS_S_i --------------------------
	.section	.nv.constant0._Z9addKernelPfS_S_i,"a",@progbits
	.sectionflags	@""
	.align	4
.nv.constant0._Z9addKernelPfS_S_i:
	.zero		924


//--------------------- SYMBOLS --------------------------

	.type		.nv.reservedSmem.offset0,@object
	.size		.nv.reservedSmem.offset0,0x4
